	.headerflags	@"EF_CUDA_TEXMODE_UNIFIED EF_CUDA_64BIT_ADDRESS EF_CUDA_ACCELERATORS EF_CUDA_SM90 EF_CUDA_VIRTUAL_SM(EF_CUDA_SM90)"
	.elftype	@"ET_EXEC"


//--------------------- .nv.info                  --------------------------
	.section	.nv.info,"",@"SHT_CUDA_INFO"
	.align	4


	//----- nvinfo : EIATTR_REGCOUNT
	.align		4
        /*0000*/ 	.byte	0x04, 0x2f
        /*0002*/ 	.short	(.L_3 - .L_2)
	.align		4
.L_2:
        /*0004*/ 	.word	index@(triton_poi_fused__native_batch_norm_legit_no_training_add_mul_relu_7)
        /*0008*/ 	.word	0x00000030


	//----- nvinfo : EIATTR_MIN_STACK_SIZE
	.align		4
.L_3:
        /*000c*/ 	.byte	0x04, 0x12
        /*000e*/ 	.short	(.L_5 - .L_4)
	.align		4
.L_4:
        /*0010*/ 	.word	index@(triton_poi_fused__native_batch_norm_legit_no_training_add_mul_relu_7)
        /*0014*/ 	.word	0x00000000


	//----- nvinfo : EIATTR_FRAME_SIZE
	.align		4
.L_5:
        /*0018*/ 	.byte	0x04, 0x11
        /*001a*/ 	.short	(.L_7 - .L_6)
	.align		4
.L_6:
        /*001c*/ 	.word	index@(triton_poi_fused__native_batch_norm_legit_no_training_add_mul_relu_7)
        /*0020*/ 	.word	0x00000000


	//----- nvinfo : EIATTR_MIN_STACK_SIZE
	.align		4
.L_7:
        /*0024*/ 	.byte	0x04, 0x12
        /*0026*/ 	.short	(.L_9 - .L_8)
	.align		4
.L_8:
        /*0028*/ 	.word	index@(triton_poi_fused__native_batch_norm_legit_no_training_add_mul_relu_7)
        /*002c*/ 	.word	0x00000000
.L_9:


//--------------------- .nv.info.triton_poi_fused__native_batch_norm_legit_no_training_add_mul_relu_7 --------------------------
	.section	.nv.info.triton_poi_fused__native_batch_norm_legit_no_training_add_mul_relu_7,"",@"SHT_CUDA_INFO"
	.sectionflags	@""
	.align	4


	//----- nvinfo : EIATTR_CUDA_API_VERSION
	.align		4
        /*0000*/ 	.byte	0x04, 0x37
        /*0002*/ 	.short	(.L_11 - .L_10)
.L_10:
        /*0004*/ 	.word	0x0000007c


	//----- nvinfo : EIATTR_KPARAM_INFO
	.align		4
.L_11:
        /*0008*/ 	.byte	0x04, 0x17
        /*000a*/ 	.short	(.L_13 - .L_12)
.L_12:
        /*000c*/ 	.word	0x00000000
        /*0010*/ 	.short	0x000a
        /*0012*/ 	.short	0x004c
        /*0014*/ 	.byte	0x00, 0xf0, 0x11, 0x00


	//----- nvinfo : EIATTR_KPARAM_INFO
	.align		4
.L_13:
        /*0018*/ 	.byte	0x04, 0x17
        /*001a*/ 	.short	(.L_15 - .L_14)
.L_14:
        /*001c*/ 	.word	0x00000000
        /*0020*/ 	.short	0x0009
        /*0022*/ 	.short	0x0048
        /*0024*/ 	.byte	0x00, 0xf0, 0x11, 0x00


	//----- nvinfo : EIATTR_KPARAM_INFO
	.align		4
.L_15:
        /*0028*/ 	.byte	0x04, 0x17
        /*002a*/ 	.short	(.L_17 - .L_16)
.L_16:
        /*002c*/ 	.word	0x00000000
        /*0030*/ 	.short	0x0008
        /*0032*/ 	.short	0x0040
        /*0034*/ 	.byte	0x00, 0xf4, 0x21, 0x00


	//----- nvinfo : EIATTR_KPARAM_INFO
	.align		4
.L_17:
        /*0038*/ 	.byte	0x04, 0x17
        /*003a*/ 	.short	(.L_19 - .L_18)
.L_18:
        /*003c*/ 	.word	0x00000000
        /*0040*/ 	.short	0x0007
        /*0042*/ 	.short	0x0038
        /*0044*/ 	.byte	0x00, 0xf4, 0x21, 0x00


	//----- nvinfo : EIATTR_KPARAM_INFO
	.align		4
.L_19:
        /*0048*/ 	.byte	0x04, 0x17
        /*004a*/ 	.short	(.L_21 - .L_20)
.L_20:
        /*004c*/ 	.word	0x00000000
        /*0050*/ 	.short	0x0006
        /*0052*/ 	.short	0x0030
        /*0054*/ 	.byte	0x00, 0xf4, 0x21, 0x00


	//----- nvinfo : EIATTR_KPARAM_INFO
	.align		4
.L_21:
        /*0058*/ 	.byte	0x04, 0x17
        /*005a*/ 	.short	(.L_23 - .L_22)
.L_22:
        /*005c*/ 	.word	0x00000000
        /*0060*/ 	.short	0x0005
        /*0062*/ 	.short	0x0028
        /*0064*/ 	.byte	0x00, 0xf4, 0x21, 0x00


	//----- nvinfo : EIATTR_KPARAM_INFO
	.align		4
.L_23:
        /*0068*/ 	.byte	0x04, 0x17
        /*006a*/ 	.short	(.L_25 - .L_24)
.L_24:
        /*006c*/ 	.word	0x00000000
        /*0070*/ 	.short	0x0004
        /*0072*/ 	.short	0x0020
        /*0074*/ 	.byte	0x00, 0xf4, 0x21, 0x00


	//----- nvinfo : EIATTR_KPARAM_INFO
	.align		4
.L_25:
        /*0078*/ 	.byte	0x04, 0x17
        /*007a*/ 	.short	(.L_27 - .L_26)
.L_26:
        /*007c*/ 	.word	0x00000000
        /*0080*/ 	.short	0x0003
        /*0082*/ 	.short	0x0018
        /*0084*/ 	.byte	0x00, 0xf4, 0x21, 0x00


	//----- nvinfo : EIATTR_KPARAM_INFO
	.align		4
.L_27:
        /*0088*/ 	.byte	0x04, 0x17
        /*008a*/ 	.short	(.L_29 - .L_28)
.L_28:
        /*008c*/ 	.word	0x00000000
        /*0090*/ 	.short	0x0002
        /*0092*/ 	.short	0x0010
        /*0094*/ 	.byte	0x00, 0xf4, 0x21, 0x00


	//----- nvinfo : EIATTR_KPARAM_INFO
	.align		4
.L_29:
        /*0098*/ 	.byte	0x04, 0x17
        /*009a*/ 	.short	(.L_31 - .L_30)
.L_30:
        /*009c*/ 	.word	0x00000000
        /*00a0*/ 	.short	0x0001
        /*00a2*/ 	.short	0x0008
        /*00a4*/ 	.byte	0x00, 0xf4, 0x21, 0x00


	//----- nvinfo : EIATTR_KPARAM_INFO
	.align		4
.L_31:
        /*00a8*/ 	.byte	0x04, 0x17
        /*00aa*/ 	.short	(.L_33 - .L_32)
.L_32:
        /*00ac*/ 	.word	0x00000000
        /*00b0*/ 	.short	0x0000
        /*00b2*/ 	.short	0x0000
        /*00b4*/ 	.byte	0x00, 0xf4, 0x21, 0x00


	//----- nvinfo : EIATTR_SPARSE_MMA_MASK
	.align		4
.L_33:
        /*00b8*/ 	.byte	0x03, 0x50
        /*00ba*/ 	.short	0x0000


	//----- nvinfo : EIATTR_MAXREG_COUNT
	.align		4
        /*00bc*/ 	.byte	0x03, 0x1b
        /*00be*/ 	.short	0x00ff


	//----- nvinfo : EIATTR_EXIT_INSTR_OFFSETS
	.align		4
        /*00c0*/ 	.byte	0x04, 0x1c
        /*00c2*/ 	.short	(.L_35 - .L_34)


	//   ....[0]....
.L_34:
        /*00c4*/ 	.word	0x00001240


	//   ....[1]....
        /*00c8*/ 	.word	0x00001290


	//----- nvinfo : EIATTR_REQNTID
	.align		4
.L_35:
        /*00cc*/ 	.byte	0x04, 0x10
        /*00ce*/ 	.short	(.L_37 - .L_36)
.L_36:
        /*00d0*/ 	.word	0x00000080
        /*00d4*/ 	.word	0x00000001
        /*00d8*/ 	.word	0x00000001


	//----- nvinfo : EIATTR_CBANK_PARAM_SIZE
	.align		4
.L_37:
        /*00dc*/ 	.byte	0x03, 0x19
        /*00de*/ 	.short	0x0050


	//----- nvinfo : EIATTR_PARAM_CBANK
	.align		4
        /*00e0*/ 	.byte	0x04, 0x0a
        /*00e2*/ 	.short	(.L_39 - .L_38)
	.align		4
.L_38:
        /*00e4*/ 	.word	index@(.nv.constant0.triton_poi_fused__native_batch_norm_legit_no_training_add_mul_relu_7)
        /*00e8*/ 	.short	0x0210
        /*00ea*/ 	.short	0x0050


	//----- nvinfo : EIATTR_SW_WAR
	.align		4
.L_39:
        /*00ec*/ 	.byte	0x04, 0x36
        /*00ee*/ 	.short	(.L_41 - .L_40)
.L_40:
        /*00f0*/ 	.word	0x00000008
.L_41:


//--------------------- .nv.callgraph             --------------------------
	.section	.nv.callgraph,"",@"SHT_CUDA_CALLGRAPH"
	.align	4
	.sectionentsize	8
	.align		4
        /*0000*/ 	.word	0x00000000
	.align		4
        /*0004*/ 	.word	0xffffffff
	.align		4
        /*0008*/ 	.word	0x00000000
	.align		4
        /*000c*/ 	.word	0xfffffffe
	.align		4
        /*0010*/ 	.word	0x00000000
	.align		4
        /*0014*/ 	.word	0xfffffffd
	.align		4
        /*0018*/ 	.word	0x00000000
	.align		4
        /*001c*/ 	.word	0xfffffffc


//--------------------- .nv.constant4             --------------------------
	.section	.nv.constant4,"a",@progbits
	.align	8
	.align		8
.nv.constant4:
        /*0000*/ 	.dword	_$_str
	.align		8
        /*0008*/ 	.dword	_$_str_$_2


//--------------------- .text.triton_poi_fused__native_batch_norm_legit_no_training_add_mul_relu_7 --------------------------
	.section	.text.triton_poi_fused__native_batch_norm_legit_no_training_add_mul_relu_7,"ax",@progbits
	.sectionflags	@"SHF_BARRIERS=1"
	.align	128
        .global         triton_poi_fused__native_batch_norm_legit_no_training_add_mul_relu_7
        .type           triton_poi_fused__native_batch_norm_legit_no_training_add_mul_relu_7,@function
        .size           triton_poi_fused__native_batch_norm_legit_no_training_add_mul_relu_7,(.L_x_1 - triton_poi_fused__native_batch_norm_legit_no_training_add_mul_relu_7)
        .other          triton_poi_fused__native_batch_norm_legit_no_training_add_mul_relu_7,@"STO_CUDA_ENTRY STV_DEFAULT"
triton_poi_fused__native_batch_norm_legit_no_training_add_mul_relu_7:
.text.triton_poi_fused__native_batch_norm_legit_no_training_add_mul_relu_7:
[----:B------:R-:W0:Y:S01]  /*0000*/  LDC R1, c[0x0][0x28] ;  /* 0x00000a00ff017b82 */ /* 0x000e220000000800 */
[----:B------:R-:W1:Y:S07]  /*0010*/  S2R R0, SR_TID.X ;  /* 0x0000000000007919 */ /* 0x000e6e0000002100 */
[----:B------:R-:W2:Y:S01]  /*0020*/  LDC.64 R14, c[0x0][0x230] ;  /* 0x00008c00ff0e7b82 */ /* 0x000ea20000000a00 */
[----:B------:R-:W-:Y:S02]  /*0030*/  CS2R R20, SRZ ;  /* 0x0000000000147805 */ /* 0x000fe4000001ff00 */
[----:B------:R-:W-:Y:S01]  /*0040*/  CS2R R22, SRZ ;  /* 0x0000000000167805 */ /* 0x000fe2000001ff00 */
[----:B------:R-:W3:Y:S01]  /*0050*/  S2R R19, SR_CTAID.X ;  /* 0x0000000000137919 */ /* 0x000ee20000002500 */
[----:B------:R-:W-:-:S02]  /*0060*/  CS2R R24, SRZ ;  /* 0x0000000000187805 */ /* 0x000fc4000001ff00 */
[----:B------:R-:W-:Y:S01]  /*0070*/  CS2R R26, SRZ ;  /* 0x00000000001a7805 */ /* 0x000fe2000001ff00 */
[----:B------:R-:W-:Y:S01]  /*0080*/  ULDC.64 UR6, c[0x0][0x208] ;  /* 0x0000820000067ab9 */ /* 0x000fe20000000a00 */
[----:B------:R-:W4:Y:S01]  /*0090*/  S2R R2, SR_CTAID.Y ;  /* 0x0000000000027919 */ /* 0x000f220000002600 */
[----:B------:R-:W5:Y:S08]  /*00a0*/  LDC.64 R16, c[0x0][0x228] ;  /* 0x00008a00ff107b82 */ /* 0x000f700000000a00 */
[----:B------:R-:W5:Y:S08]  /*00b0*/  LDC.64 R34, c[0x0][0x210] ;  /* 0x00008400ff227b82 */ /* 0x000f700000000a00 */
[----:B------:R-:W5:Y:S01]  /*00c0*/  LDC.64 R40, c[0x0][0x218] ;  /* 0x00008600ff287b82 */ /* 0x000f620000000a00 */
[----:B-1----:R-:W-:-:S07]  /*00d0*/  SHF.L.U32 R3, R0, 0x2, RZ ;  /* 0x0000000200037819 */ /* 0x002fce00000006ff */
[----:B------:R-:W1:Y:S01]  /*00e0*/  LDC.64 R44, c[0x0][0x220] ;  /* 0x00008800ff2c7b82 */ /* 0x000e620000000a00 */
[----:B---3--:R-:W-:Y:S02]  /*00f0*/  SHF.L.U32 R19, R19, 0xa, RZ ;  /* 0x0000000a13137819 */ /* 0x008fe400000006ff */
[----:B------:R-:W-:-:S04]  /*0100*/  LOP3.LUT R4, R3, 0x1fc, RZ, 0xc0, !PT ;  /* 0x000001fc03047812 */ /* 0x000fc800078ec0ff */
[----:B------:R-:W-:Y:S02]  /*0110*/  LOP3.LUT R13, R19, 0x200, R4, 0xfe, !PT ;  /* 0x00000200130d7812 */ /* 0x000fe400078efe04 */
[----:B------:R-:W-:Y:S02]  /*0120*/  LOP3.LUT R3, R19, R4, RZ, 0xfc, !PT ;  /* 0x0000000413037212 */ /* 0x000fe400078efcff */
[----:B------:R-:W-:Y:S01]  /*0130*/  ISETP.GE.AND P0, PT, R13, 0x480, PT ;  /* 0x000004800d00780c */ /* 0x000fe20003f06270 */
[----:B----4-:R-:W-:Y:S02]  /*0140*/  IMAD R13, R2, 0x480, R13 ;  /* 0x00000480020d7824 */ /* 0x010fe400078e020d */
[----:B--2---:R-:W-:-:S04]  /*0150*/  IMAD.WIDE R14, R3, 0x4, R14 ;  /* 0x00000004030e7825 */ /* 0x004fc800078e020e */
[----:B-----5:R-:W-:-:S06]  /*0160*/  IMAD.WIDE R10, R13, 0x4, R16 ;  /* 0x000000040d0a7825 */ /* 0x020fcc00078e0210 */
[----:B------:R-:W2:Y:S04]  /*0170*/  @!P0 LDG.E.EL.128 R20, desc[UR6][R14.64+0x800] ;  /* 0x000800060e148981 */ /* 0x000ea8000c2e1d00 */
[----:B------:R3:W2:Y:S01]  /*0180*/  @!P0 LDG.E.EL.128 R24, desc[UR6][R10.64] ;  /* 0x000000060a188981 */ /* 0x0006a2000c2e1d00 */
[----:B------:R-:W-:Y:S01]  /*0190*/  ISETP.GE.AND P1, PT, R3, 0x480, PT ;  /* 0x000004800300780c */ /* 0x000fe20003f26270 */
[----:B------:R-:W-:Y:S01]  /*01a0*/  IMAD R43, R2, 0x480, R3 ;  /* 0x00000480022b7824 */ /* 0x000fe200078e0203 */
[----:B------:R-:W-:Y:S02]  /*01b0*/  CS2R R4, SRZ ;  /* 0x0000000000047805 */ /* 0x000fe4000001ff00 */
[----:B------:R-:W-:Y:S02]  /*01c0*/  CS2R R6, SRZ ;  /* 0x0000000000067805 */ /* 0x000fe4000001ff00 */
[----:B------:R-:W-:Y:S01]  /*01d0*/  CS2R R8, SRZ ;  /* 0x0000000000087805 */ /* 0x000fe2000001ff00 */
[----:B------:R-:W-:Y:S01]  /*01e0*/  IMAD.WIDE R16, R43, 0x4, R16 ;  /* 0x000000042b107825 */ /* 0x000fe200078e0210 */
[----:B---3--:R-:W-:-:S05]  /*01f0*/  CS2R R10, SRZ ;  /* 0x00000000000a7805 */ /* 0x008fca000001ff00 */
[----:B------:R3:W4:Y:S04]  /*0200*/  @!P1 LDG.E.EL.128 R4, desc[UR6][R14.64] ;  /* 0x000000060e049981 */ /* 0x000728000c2e1d00 */
[----:B------:R5:W4:Y:S01]  /*0210*/  @!P1 LDG.E.EL.128 R8, desc[UR6][R16.64] ;  /* 0x0000000610089981 */ /* 0x000b22000c2e1d00 */
[----:B0-----:R-:W-:Y:S01]  /*0220*/  IMAD.WIDE R38, R13, 0x4, R34 ;  /* 0x000000040d267825 */ /* 0x001fe200078e0222 */
[----:B------:R-:W-:-:S03]  /*0230*/  LOP3.LUT R0, R19, 0x7f, R0, 0xf8, !PT ;  /* 0x0000007f13007812 */ /* 0x000fc600078ef800 */
[----:B------:R-:W-:Y:S01]  /*0240*/  IMAD.WIDE R34, R43, 0x4, R34 ;  /* 0x000000042b227825 */ /* 0x000fe200078e0222 */
[----:B---3--:R-:W-:-:S03]  /*0250*/  CS2R R14, SRZ ;  /* 0x00000000000e7805 */ /* 0x008fc6000001ff00 */
[C---:B------:R-:W-:Y:S01]  /*0260*/  IMAD.WIDE R36, R43.reuse, 0x4, R40 ;  /* 0x000000042b247825 */ /* 0x040fe200078e0228 */
[----:B-----5:R-:W-:Y:S02]  /*0270*/  CS2R R16, SRZ ;  /* 0x0000000000107805 */ /* 0x020fe4000001ff00 */
[----:B------:R-:W-:Y:S01]  /*0280*/  CS2R R18, SRZ ;  /* 0x0000000000127805 */ /* 0x000fe2000001ff00 */
[----:B-1----:R-:W-:-:S04]  /*0290*/  IMAD.WIDE R42, R43, 0x4, R44 ;  /* 0x000000042b2a7825 */ /* 0x002fc800078e022c */
[C---:B------:R-:W-:Y:S01]  /*02a0*/  IMAD.WIDE R40, R13.reuse, 0x4, R40 ;  /* 0x000000040d287825 */ /* 0x040fe200078e0228 */
[----:B------:R-:W3:Y:S03]  /*02b0*/  @!P1 LDG.E.EL.128 R16, desc[UR6][R36.64] ;  /* 0x0000000624109981 */ /* 0x000ee6000c2e1d00 */
[----:B------:R-:W-:Y:S01]  /*02c0*/  IMAD.WIDE R44, R13, 0x4, R44 ;  /* 0x000000040d2c7825 */ /* 0x000fe200078e022c */
[----:B------:R-:W-:-:S06]  /*02d0*/  CS2R R12, SRZ ;  /* 0x00000000000c7805 */ /* 0x000fcc000001ff00 */
[----:B------:R0:W3:Y:S01]  /*02e0*/  @!P1 LDG.E.EL.128 R12, desc[UR6][R34.64] ;  /* 0x00000006220c9981 */ /* 0x0000e2000c2e1d00 */
[----:B--2---:R-:W-:Y:S01]  /*02f0*/  FADD R28, -R23, R27 ;  /* 0x0000001b171c7221 */ /* 0x004fe20000000100 */
[----:B------:R-:W-:Y:S01]  /*0300*/  FADD R29, -R22, R26 ;  /* 0x0000001a161d7221 */ /* 0x000fe20000000100 */
[----:B------:R-:W-:Y:S01]  /*0310*/  FADD R30, -R21, R25 ;  /* 0x00000019151e7221 */ /* 0x000fe20000000100 */
[----:B------:R-:W-:Y:S01]  /*0320*/  FADD R31, -R20, R24 ;  /* 0x00000018141f7221 */ /* 0x000fe20000000100 */
[----:B------:R-:W-:Y:S02]  /*0330*/  CS2R R20, SRZ ;  /* 0x0000000000147805 */ /* 0x000fe4000001ff00 */
[----:B------:R-:W-:Y:S02]  /*0340*/  CS2R R22, SRZ ;  /* 0x0000000000167805 */ /* 0x000fe4000001ff00 */
[----:B------:R-:W-:Y:S02]  /*0350*/  CS2R R24, SRZ ;  /* 0x0000000000187805 */ /* 0x000fe4000001ff00 */
[----:B------:R-:W-:-:S02]  /*0360*/  CS2R R26, SRZ ;  /* 0x00000000001a7805 */ /* 0x000fc4000001ff00 */
[----:B------:R-:W2:Y:S04]  /*0370*/  @!P0 LDG.E.EL.128 R20, desc[UR6][R38.64] ;  /* 0x0000000626148981 */ /* 0x000ea8000c2e1d00 */
[----:B------:R-:W2:Y:S01]  /*0380*/  @!P0 LDG.E.EL.128 R24, desc[UR6][R40.64] ;  /* 0x0000000628188981 */ /* 0x000ea2000c2e1d00 */
[----:B----4-:R-:W-:Y:S01]  /*0390*/  FADD R32, -R7, R11 ;  /* 0x0000000b07207221 */ /* 0x010fe20000000100 */
[----:B------:R-:W-:Y:S01]  /*03a0*/  FADD R33, -R6, R10 ;  /* 0x0000000a06217221 */ /* 0x000fe20000000100 */
[----:B0-----:R-:W-:Y:S01]  /*03b0*/  FADD R34, -R5, R9 ;  /* 0x0000000905227221 */ /* 0x001fe20000000100 */
[----:B------:R-:W-:Y:S01]  /*03c0*/  FADD R35, -R4, R8 ;  /* 0x0000000804237221 */ /* 0x000fe20000000100 */
[----:B------:R-:W-:Y:S02]  /*03d0*/  CS2R R4, SRZ ;  /* 0x0000000000047805 */ /* 0x000fe4000001ff00 */
[----:B------:R-:W-:-:S06]  /*03e0*/  CS2R R6, SRZ ;  /* 0x0000000000067805 */ /* 0x000fcc000001ff00 */
[----:B------:R-:W4:Y:S01]  /*03f0*/  @!P0 LDG.E.EL.128 R4, desc[UR6][R44.64] ;  /* 0x000000062c048981 */ /* 0x000f22000c2e1d00 */
[----:B------:R-:W-:Y:S02]  /*0400*/  CS2R R8, SRZ ;  /* 0x0000000000087805 */ /* 0x000fe4000001ff00 */
[----:B------:R-:W-:-:S06]  /*0410*/  CS2R R10, SRZ ;  /* 0x00000000000a7805 */ /* 0x000fcc000001ff00 */
[----:B------:R0:W5:Y:S02]  /*0420*/  @!P1 LDG.E.EL.128 R8, desc[UR6][R42.64] ;  /* 0x000000062a089981 */ /* 0x000164000c2e1d00 */
[----:B0-----:R-:W0:Y:S01]  /*0430*/  LDC.64 R42, c[0x0][0x238] ;  /* 0x00008e00ff2a7b82 */ /* 0x001e220000000a00 */
[----:B---3--:R-:W-:Y:S01]  /*0440*/  FADD R37, R16, R12 ;  /* 0x0000000c10257221 */ /* 0x008fe20000000000 */
[----:B------:R-:W-:Y:S01]  /*0450*/  FADD R36, R17, R13 ;  /* 0x0000000d11247221 */ /* 0x000fe20000000000 */
[----:B------:R-:W-:Y:S01]  /*0460*/  FADD R38, R18, R14 ;  /* 0x0000000e12267221 */ /* 0x000fe20000000000 */
[----:B------:R-:W-:Y:S01]  /*0470*/  FADD R40, R19, R15 ;  /* 0x0000000f13287221 */ /* 0x000fe20000000000 */
[----:B------:R-:W-:Y:S02]  /*0480*/  CS2R R12, SRZ ;  /* 0x00000000000c7805 */ /* 0x000fe4000001ff00 */
[----:B------:R-:W-:Y:S01]  /*0490*/  CS2R R14, SRZ ;  /* 0x00000000000e7805 */ /* 0x000fe2000001ff00 */
[----:B--2---:R-:W-:Y:S01]  /*04a0*/  FADD R16, R25, R21 ;  /* 0x0000001519107221 */ /* 0x004fe20000000000 */
[----:B------:R-:W-:Y:S01]  /*04b0*/  FADD R21, R26, R22 ;  /* 0x000000161a157221 */ /* 0x000fe20000000000 */
[----:B------:R-:W-:Y:S01]  /*04c0*/  FADD R18, R27, R23 ;  /* 0x000000171b127221 */ /* 0x000fe20000000000 */
[----:B0-----:R-:W-:-:S05]  /*04d0*/  IMAD.WIDE R26, R3, 0x4, R42 ;  /* 0x00000004031a7825 */ /* 0x001fca00078e022a */
[----:B------:R-:W2:Y:S01]  /*04e0*/  @!P1 LDG.E.EL.128 R12, desc[UR6][R26.64] ;  /* 0x000000061a0c9981 */ /* 0x000ea2000c2e1d00 */
[----:B------:R-:W-:Y:S02]  /*04f0*/  FADD R23, R24, R20 ;  /* 0x0000001418177221 */ /* 0x000fe40000000000 */
[----:B------:R-:W0:Y:S01]  /*0500*/  LDC.64 R24, c[0x0][0x248] ;  /* 0x00009200ff187b82 */ /* 0x000e220000000a00 */
[----:B----4-:R-:W-:Y:S01]  /*0510*/  FADD R20, R18, R7 ;  /* 0x0000000712147221 */ /* 0x010fe20000000000 */
[----:B------:R-:W-:Y:S01]  /*0520*/  FADD R22, R16, R5 ;  /* 0x0000000510167221 */ /* 0x000fe20000000000 */
[----:B------:R-:W-:Y:S02]  /*0530*/  CS2R R16, SRZ ;  /* 0x0000000000107805 */ /* 0x000fe4000001ff00 */
[----:B------:R-:W-:-:S06]  /*0540*/  CS2R R18, SRZ ;  /* 0x0000000000127805 */ /* 0x000fcc000001ff00 */
[----:B------:R-:W3:Y:S01]  /*0550*/  @!P0 LDG.E.EL.128 R16, desc[UR6][R26.64+0x800] ;  /* 0x000800061a108981 */ /* 0x000ee2000c2e1d00 */
[----:B------:R-:W-:Y:S01]  /*0560*/  FADD R21, R21, R6 ;  /* 0x0000000615157221 */ /* 0x000fe20000000000 */
[----:B-----5:R-:W-:Y:S01]  /*0570*/  FADD R36, R36, R9 ;  /* 0x0000000924247221 */ /* 0x020fe20000000000 */
[----:B------:R-:W-:Y:S01]  /*0580*/  FADD R23, R23, R4 ;  /* 0x0000000417177221 */ /* 0x000fe20000000000 */
[----:B------:R-:W-:Y:S01]  /*0590*/  FADD R37, R37, R8 ;  /* 0x0000000825257221 */ /* 0x000fe20000000000 */
[----:B------:R-:W-:Y:S01]  /*05a0*/  FADD R38, R38, R10 ;  /* 0x0000000a26267221 */ /* 0x000fe20000000000 */
[----:B------:R-:W-:Y:S01]  /*05b0*/  FADD R40, R40, R11 ;  /* 0x0000000b28287221 */ /* 0x000fe20000000000 */
[----:B0-----:R-:W-:-:S04]  /*05c0*/  IMAD.WIDE R24, R3, 0x4, R24 ;  /* 0x0000000403187825 */ /* 0x001fc800078e0218 */
[----:B--2---:R-:W-:-:S04]  /*05d0*/  FADD R12, R12, 9.9999997473787516356e-06 ;  /* 0x3727c5ac0c0c7421 */ /* 0x004fc80000000000 */
[----:B------:R-:W0:Y:S01]  /*05e0*/  MUFU.SQRT R5, R12 ;  /* 0x0000000c00057308 */ /* 0x000e220000002000 */
[----:B------:R-:W-:Y:S01]  /*05f0*/  FADD R6, R13, 9.9999997473787516356e-06 ;  /* 0x3727c5ac0d067421 */ /* 0x000fe20000000000 */
[----:B------:R-:W-:Y:S01]  /*0600*/  FADD R7, R14, 9.9999997473787516356e-06 ;  /* 0x3727c5ac0e077421 */ /* 0x000fe20000000000 */
[C---:B0-----:R-:W-:Y:S02]  /*0610*/  FSETP.GT.AND P2, PT, R5.reuse, 8.50705917302346158658e+37, PT ;  /* 0x7e8000000500780b */ /* 0x041fe40003f44000 */
[----:B------:R-:W-:-:S03]  /*0620*/  FSETP.GEU.AND P3, PT, R5, 1.175494350822287508e-38, PT ;  /* 0x008000000500780b */ /* 0x000fc60003f6e000 */
[----:B------:R-:W0:Y:S01]  /*0630*/  MUFU.SQRT R6, R6 ;  /* 0x0000000600067308 */ /* 0x000e220000002000 */
[----:B------:R-:W-:Y:S01]  /*0640*/  FADD R15, R15, 9.9999997473787516356e-06 ;  /* 0x3727c5ac0f0f7421 */ /* 0x000fe20000000000 */
[----:B---3--:R-:W-:-:S06]  /*0650*/  FADD R16, R16, 9.9999997473787516356e-06 ;  /* 0x3727c5ac10107421 */ /* 0x008fcc0000000000 */
[----:B------:R-:W1:Y:S01]  /*0660*/  MUFU.SQRT R7, R7 ;  /* 0x0000000700077308 */ /* 0x000e620000002000 */
[----:B------:R-:W-:Y:S01]  /*0670*/  @P2 FMUL R5, R5, 0.25 ;  /* 0x3e80000005052820 */ /* 0x000fe20000400000 */
[----:B------:R-:W-:-:S03]  /*0680*/  HFMA2.MMA R12, -RZ, RZ, 1.625, 0 ;  /* 0x3e800000ff0c7435 */ /* 0x000fc600000001ff */
[----:B------:R-:W-:-:S03]  /*0690*/  @!P3 FMUL R5, R5, 16777216 ;  /* 0x4b8000000505b820 */ /* 0x000fc60000400000 */
[----:B------:R-:W2:Y:S01]  /*06a0*/  MUFU.SQRT R13, R15 ;  /* 0x0000000f000d7308 */ /* 0x000ea20000002000 */
[----:B0-----:R-:W-:Y:S01]  /*06b0*/  FSETP.GT.AND P4, PT, R6, 8.50705917302346158658e+37, PT ;  /* 0x7e8000000600780b */ /* 0x001fe20003f84000 */
[----:B------:R-:W-:-:S06]  /*06c0*/  FADD R17, R17, 9.9999997473787516356e-06 ;  /* 0x3727c5ac11117421 */ /* 0x000fcc0000000000 */
[----:B------:R-:W-:Y:S01]  /*06d0*/  MUFU.SQRT R14, R16 ;  /* 0x00000010000e7308 */ /* 0x000fe20000002000 */
[----:B-1----:R-:W-:-:S07]  /*06e0*/  FSETP.GT.AND P6, PT, R7, 8.50705917302346158658e+37, PT ;  /* 0x7e8000000700780b */ /* 0x002fce0003fc4000 */
[----:B------:R-:W0:Y:S01]  /*06f0*/  MUFU.RCP R16, R5 ;  /* 0x0000000500107308 */ /* 0x000e220000001000 */
[----:B------:R-:W-:Y:S02]  /*0700*/  FSEL R9, R12, 1, P2 ;  /* 0x3f8000000c097808 */ /* 0x000fe40001000000 */
[----:B------:R-:W-:Y:S01]  /*0710*/  FSETP.GEU.AND P2, PT, R7, 1.175494350822287508e-38, PT ;  /* 0x008000000700780b */ /* 0x000fe20003f4e000 */
[----:B------:R-:W-:-:S04]  /*0720*/  FADD R18, R18, 9.9999997473787516356e-06 ;  /* 0x3727c5ac12127421 */ /* 0x000fc80000000000 */
[----:B------:R-:W1:Y:S01]  /*0730*/  MUFU.SQRT R4, R17 ;  /* 0x0000001100047308 */ /* 0x000e620000002000 */
[----:B------:R-:W-:Y:S01]  /*0740*/  @!P3 FMUL R9, R9, 16777216 ;  /* 0x4b8000000909b820 */ /* 0x000fe20000400000 */
[C---:B--2---:R-:W-:Y:S02]  /*0750*/  FSETP.GT.AND P3, PT, R13.reuse, 8.50705917302346158658e+37, PT ;  /* 0x7e8000000d00780b */ /* 0x044fe40003f64000 */
[C---:B------:R-:W-:Y:S01]  /*0760*/  FSETP.GEU.AND P5, PT, R6.reuse, 1.175494350822287508e-38, PT ;  /* 0x008000000600780b */ /* 0x040fe20003fae000 */
[----:B------:R-:W-:Y:S01]  /*0770*/  @P4 FMUL R6, R6, 0.25 ;  /* 0x3e80000006064820 */ /* 0x000fe20000400000 */
[C---:B------:R-:W-:Y:S02]  /*0780*/  FSEL R8, R12.reuse, 1, P4 ;  /* 0x3f8000000c087808 */ /* 0x040fe40002000000 */
[----:B------:R0:W-:Y:S01]  /*0790*/  MUFU.SQRT R15, R18 ;  /* 0x00000012000f7308 */ /* 0x0001e20000002000 */
[----:B------:R-:W-:Y:S01]  /*07a0*/  FSETP.GEU.AND P4, PT, R13, 1.175494350822287508e-38, PT ;  /* 0x008000000d00780b */ /* 0x000fe20003f8e000 */
[----:B------:R-:W-:Y:S01]  /*07b0*/  @P6 FMUL R7, R7, 0.25 ;  /* 0x3e80000007076820 */ /* 0x000fe20000400000 */
[----:B------:R-:W-:Y:S01]  /*07c0*/  FSEL R10, R12, 1, P6 ;  /* 0x3f8000000c0a7808 */ /* 0x000fe20003000000 */
[----:B------:R-:W-:Y:S01]  /*07d0*/  FADD R19, R19, 9.9999997473787516356e-06 ;  /* 0x3727c5ac13137421 */ /* 0x000fe20000000000 */
[----:B0-----:R-:W-:Y:S01]  /*07e0*/  FMUL R18, R16, R9 ;  /* 0x0000000910127220 */ /* 0x001fe20000400000 */
[----:B------:R-:W-:-:S02]  /*07f0*/  @!P2 FMUL R7, R7, 16777216 ;  /* 0x4b8000000707a820 */ /* 0x000fc40000400000 */
[----:B------:R-:W-:Y:S01]  /*0800*/  @!P2 FMUL R10, R10, 16777216 ;  /* 0x4b8000000a0aa820 */ /* 0x000fe20000400000 */
[----:B------:R-:W-:Y:S01]  /*0810*/  FMUL R35, R18, R35 ;  /* 0x0000002312237220 */ /* 0x000fe20000400000 */
[----:B-1----:R-:W-:Y:S01]  /*0820*/  FSETP.GT.AND P2, PT, R4, 8.50705917302346158658e+37, PT ;  /* 0x7e8000000400780b */ /* 0x002fe20003f44000 */
[----:B------:R-:W0:Y:S01]  /*0830*/  MUFU.SQRT R18, R19 ;  /* 0x0000001300127308 */ /* 0x000e220000002000 */
[----:B------:R-:W-:Y:S01]  /*0840*/  @P3 FMUL R13, R13, 0.25 ;  /* 0x3e8000000d0d3820 */ /* 0x000fe20000400000 */
[----:B------:R-:W-:Y:S01]  /*0850*/  FSEL R11, R12, 1, P3 ;  /* 0x3f8000000c0b7808 */ /* 0x000fe20001800000 */
[----:B------:R-:W-:Y:S01]  /*0860*/  @!P5 FMUL R6, R6, 16777216 ;  /* 0x4b8000000606d820 */ /* 0x000fe20000400000 */
[----:B------:R-:W-:Y:S01]  /*0870*/  FSETP.GEU.AND P3, PT, R4, 1.175494350822287508e-38, PT ;  /* 0x008000000400780b */ /* 0x000fe20003f6e000 */
[----:B------:R-:W-:Y:S01]  /*0880*/  @!P4 FMUL R13, R13, 16777216 ;  /* 0x4b8000000d0dc820 */ /* 0x000fe20000400000 */
[----:B------:R-:W-:Y:S01]  /*0890*/  FSETP.GT.AND P6, PT, R14, 8.50705917302346158658e+37, PT ;  /* 0x7e8000000e00780b */ /* 0x000fe20003fc4000 */
[----:B------:R-:W-:Y:S01]  /*08a0*/  @!P5 FMUL R8, R8, 16777216 ;  /* 0x4b8000000808d820 */ /* 0x000fe20000400000 */
[----:B------:R-:W1:Y:S01]  /*08b0*/  MUFU.RCP R17, R6 ;  /* 0x0000000600117308 */ /* 0x000e620000001000 */
[----:B------:R-:W-:-:S03]  /*08c0*/  FSETP.GEU.AND P5, PT, R14, 1.175494350822287508e-38, PT ;  /* 0x008000000e00780b */ /* 0x000fc60003fae000 */
[----:B------:R-:W-:-:S04]  /*08d0*/  @P2 FMUL R4, R4, 0.25 ;  /* 0x3e80000004042820 */ /* 0x000fc80000400000 */
[----:B------:R-:W2:Y:S01]  /*08e0*/  MUFU.RCP R7, R7 ;  /* 0x0000000700077308 */ /* 0x000ea20000001000 */
[----:B------:R-:W-:-:S07]  /*08f0*/  @!P3 FMUL R4, R4, 16777216 ;  /* 0x4b8000000404b820 */ /* 0x000fce0000400000 */
[----:B------:R3:W4:Y:S02]  /*0900*/  MUFU.RCP R6, R13 ;  /* 0x0000000d00067308 */ /* 0x0007240000001000 */
[----:B---3--:R-:W-:Y:S02]  /*0910*/  FSEL R13, R12, 1, P2 ;  /* 0x3f8000000c0d7808 */ /* 0x008fe40001000000 */
[----:B0-----:R-:W-:-:S03]  /*0920*/  FSETP.GT.AND P2, PT, R18, 8.50705917302346158658e+37, PT ;  /* 0x7e8000001200780b */ /* 0x001fc60003f44000 */
[----:B------:R-:W-:Y:S01]  /*0930*/  @!P3 FMUL R13, R13, 16777216 ;  /* 0x4b8000000d0db820 */ /* 0x000fe20000400000 */
[----:B------:R-:W-:Y:S01]  /*0940*/  FSETP.GEU.AND P3, PT, R18, 1.175494350822287508e-38, PT ;  /* 0x008000001200780b */ /* 0x000fe20003f6e000 */
[----:B------:R-:W-:Y:S01]  /*0950*/  @P6 FMUL R14, R14, 0.25 ;  /* 0x3e8000000e0e6820 */ /* 0x000fe20000400000 */
[----:B------:R-:W-:Y:S01]  /*0960*/  @!P4 FMUL R11, R11, 16777216 ;  /* 0x4b8000000b0bc820 */ /* 0x000fe20000400000 */
[----:B-1----:R-:W-:Y:S01]  /*0970*/  FMUL R17, R17, R8 ;  /* 0x0000000811117220 */ /* 0x002fe20000400000 */
[----:B--2---:R-:W-:Y:S01]  /*0980*/  FMUL R8, R7, R10 ;  /* 0x0000000a07087220 */ /* 0x004fe20000400000 */
[----:B------:R-:W-:Y:S01]  /*0990*/  @!P5 FMUL R14, R14, 16777216 ;  /* 0x4b8000000e0ed820 */ /* 0x000fe20000400000 */
[----:B----4-:R-:W-:Y:S01]  /*09a0*/  FMUL R7, R6, R11 ;  /* 0x0000000b06077220 */ /* 0x010fe20000400000 */
[----:B------:R-:W-:Y:S01]  /*09b0*/  FSETP.GT.AND P4, PT, R15, 8.50705917302346158658e+37, PT ;  /* 0x7e8000000f00780b */ /* 0x000fe20003f84000 */
[----:B------:R-:W0:Y:S01]  /*09c0*/  LDC.64 R10, c[0x0][0x240] ;  /* 0x00009000ff0a7b82 */ /* 0x000e220000000a00 */
[----:B------:R-:W-:Y:S01]  /*09d0*/  @P2 FMUL R18, R18, 0.25 ;  /* 0x3e80000012122820 */ /* 0x000fe20000400000 */
[----:B------:R-:W1:Y:S01]  /*09e0*/  MUFU.RCP R4, R4 ;  /* 0x0000000400047308 */ /* 0x000e620000001000 */
[----:B------:R-:W-:-:S02]  /*09f0*/  FSEL R5, R12, 1, P6 ;  /* 0x3f8000000c057808 */ /* 0x000fc40003000000 */
[----:B------:R-:W-:Y:S01]  /*0a00*/  @!P3 FMUL R18, R18, 16777216 ;  /* 0x4b8000001212b820 */ /* 0x000fe20000400000 */
[----:B------:R-:W-:Y:S01]  /*0a10*/  FSETP.GEU.AND P6, PT, R15, 1.175494350822287508e-38, PT ;  /* 0x008000000f00780b */ /* 0x000fe20003fce000 */
[----:B------:R-:W-:-:S03]  /*0a20*/  FMUL R34, R17, R34 ;  /* 0x0000002211227220 */ /* 0x000fc60000400000 */
[----:B------:R-:W2:Y:S01]  /*0a30*/  MUFU.RCP R14, R14 ;  /* 0x0000000e000e7308 */ /* 0x000ea20000001000 */
[----:B------:R-:W-:-:S07]  /*0a40*/  FSEL R9, R12, 1, P4 ;  /* 0x3f8000000c097808 */ /* 0x000fce0002000000 */
[----:B------:R-:W3:Y:S01]  /*0a50*/  MUFU.RCP R17, R18 ;  /* 0x0000001200117308 */ /* 0x000ee20000001000 */
[----:B------:R-:W-:Y:S01]  /*0a60*/  FSEL R12, R12, 1, P2 ;  /* 0x3f8000000c0c7808 */ /* 0x000fe20001000000 */
[----:B------:R-:W-:Y:S01]  /*0a70*/  @P4 FMUL R15, R15, 0.25 ;  /* 0x3e8000000f0f4820 */ /* 0x000fe20000400000 */
[----:B------:R-:W-:Y:S01]  /*0a80*/  @!P5 FMUL R5, R5, 16777216 ;  /* 0x4b8000000505d820 */ /* 0x000fe20000400000 */
[----:B-1----:R-:W-:Y:S02]  /*0a90*/  FMUL R13, R4, R13 ;  /* 0x0000000d040d7220 */ /* 0x002fe40000400000 */
[----:B------:R-:W-:Y:S01]  /*0aa0*/  @!P6 FMUL R15, R15, 16777216 ;  /* 0x4b8000000f0fe820 */ /* 0x000fe20000400000 */
[----:B--2---:R-:W-:Y:S01]  /*0ab0*/  FMUL R14, R14, R5 ;  /* 0x000000050e0e7220 */ /* 0x004fe20000400000 */
[----:B------:R-:W-:Y:S01]  /*0ac0*/  @!P3 FMUL R12, R12, 16777216 ;  /* 0x4b8000000c0cb820 */ /* 0x000fe20000400000 */
[----:B------:R-:W-:Y:S01]  /*0ad0*/  FMUL R32, R7, R32 ;  /* 0x0000002007207220 */ /* 0x000fe20000400000 */
[----:B------:R1:W2:Y:S01]  /*0ae0*/  MUFU.RCP R16, R15 ;  /* 0x0000000f00107308 */ /* 0x0002a20000001000 */
[----:B------:R-:W-:Y:S01]  /*0af0*/  FMUL R31, R14, R31 ;  /* 0x0000001f0e1f7220 */ /* 0x000fe20000400000 */
[----:B------:R-:W-:Y:S01]  /*0b00*/  FMUL R30, R13, R30 ;  /* 0x0000001e0d1e7220 */ /* 0x000fe20000400000 */
[----:B------:R-:W-:-:S02]  /*0b10*/  CS2R R4, SRZ ;  /* 0x0000000000047805 */ /* 0x000fc4000001ff00 */
[----:B------:R-:W-:Y:S01]  /*0b20*/  CS2R R6, SRZ ;  /* 0x0000000000067805 */ /* 0x000fe2000001ff00 */
[----:B---3--:R-:W-:Y:S01]  /*0b30*/  FMUL R17, R17, R12 ;  /* 0x0000000c11117220 */ /* 0x008fe20000400000 */
[----:B------:R-:W-:Y:S01]  /*0b40*/  CS2R R12, SRZ ;  /* 0x00000000000c7805 */ /* 0x000fe2000001ff00 */
[----:B0-----:R-:W-:Y:S01]  /*0b50*/  IMAD.WIDE R26, R3, 0x4, R10 ;  /* 0x00000004031a7825 */ /* 0x001fe200078e020a */
[----:B-1----:R-:W-:-:S04]  /*0b60*/  CS2R R14, SRZ ;  /* 0x00000000000e7805 */ /* 0x002fc8000001ff00 */
[----:B------:R-:W3:Y:S04]  /*0b70*/  @!P1 LDG.E.EL.128 R4, desc[UR6][R26.64] ;  /* 0x000000061a049981 */ /* 0x000ee8000c2e1d00 */
[----:B------:R-:W3:Y:S01]  /*0b80*/  @!P1 LDG.E.EL.128 R12, desc[UR6][R24.64] ;  /* 0x00000006180c9981 */ /* 0x000ee2000c2e1d00 */
[----:B------:R-:W-:-:S04]  /*0b90*/  @!P6 FMUL R9, R9, 16777216 ;  /* 0x4b8000000909e820 */ /* 0x000fc80000400000 */
[----:B--2---:R-:W-:Y:S01]  /*0ba0*/  FMUL R16, R16, R9 ;  /* 0x0000000910107220 */ /* 0x004fe20000400000 */
[----:B------:R-:W-:Y:S01]  /*0bb0*/  FMUL R33, R8, R33 ;  /* 0x0000002108217220 */ /* 0x000fe20000400000 */
[----:B------:R-:W-:Y:S01]  /*0bc0*/  FMUL R28, R17, R28 ;  /* 0x0000001c111c7220 */ /* 0x000fe20000400000 */
[----:B------:R-:W-:Y:S01]  /*0bd0*/  CS2R R8, SRZ ;  /* 0x0000000000087805 */ /* 0x000fe2000001ff00 */
[----:B------:R-:W-:Y:S01]  /*0be0*/  FMUL R29, R16, R29 ;  /* 0x0000001d101d7220 */ /* 0x000fe20000400000 */
[----:B------:R-:W-:Y:S02]  /*0bf0*/  CS2R R10, SRZ ;  /* 0x00000000000a7805 */ /* 0x000fe4000001ff00 */
[----:B------:R-:W-:Y:S02]  /*0c00*/  CS2R R16, SRZ ;  /* 0x0000000000107805 */ /* 0x000fe4000001ff00 */
[----:B------:R-:W-:Y:S02]  /*0c10*/  CS2R R18, SRZ ;  /* 0x0000000000127805 */ /* 0x000fe4000001ff00 */
[----:B------:R-:W2:Y:S04]  /*0c20*/  @!P0 LDG.E.EL.128 R8, desc[UR6][R26.64+0x800] ;  /* 0x000800061a088981 */ /* 0x000ea8000c2e1d00 */
[----:B------:R0:W2:Y:S01]  /*0c30*/  @!P0 LDG.E.EL.128 R16, desc[UR6][R24.64+0x800] ;  /* 0x0008000618108981 */ /* 0x0000a2000c2e1d00 */
[----:B------:R-:W1:Y:S01]  /*0c40*/  S2R R3, SR_TID.X ;  /* 0x0000000000037919 */ /* 0x000e620000002100 */
[----:B------:R-:W4:Y:S01]  /*0c50*/  S2UR UR5, SR_CgaCtaId ;  /* 0x00000000000579c3 */ /* 0x000f220000008800 */
[----:B------:R-:W-:-:S02]  /*0c60*/  UMOV UR4, 0x400 ;  /* 0x0000040000047882 */ /* 0x000fc40000000000 */
[----:B----4-:R-:W-:Y:S01]  /*0c70*/  UPRMT UR4, UR5, 0x654, UR4 ;  /* 0x0000065405047896 */ /* 0x010fe20008000004 */
[----:B0-----:R-:W-:Y:S01]  /*0c80*/  LOP3.LUT R24, R0, 0x100, RZ, 0xfc, !PT ;  /* 0x0000010000187812 */ /* 0x001fe200078efcff */
[----:B---3--:R-:W-:Y:S01]  /*0c90*/  FFMA R7, R32, R7, R15 ;  /* 0x0000000720077223 */ /* 0x008fe2000000000f */
[----:B------:R-:W-:Y:S01]  /*0ca0*/  FFMA R15, R34, R5, R13 ;  /* 0x00000005220f7223 */ /* 0x000fe2000000000d */
[----:B------:R-:W-:-:S04]  /*0cb0*/  SHF.R.S32.HI R5, RZ, 0x1f, R2 ;  /* 0x0000001fff057819 */ /* 0x000fc80000011402 */
[----:B------:R-:W-:Y:S01]  /*0cc0*/  LEA.HI R5, R5, R2, RZ, 0xc ;  /* 0x0000000205057211 */ /* 0x000fe200078f60ff */
[----:B------:R-:W-:-:S03]  /*0cd0*/  FFMA R4, R35, R4, R12 ;  /* 0x0000000423047223 */ /* 0x000fc6000000000c */
[----:B------:R-:W-:Y:S01]  /*0ce0*/  LOP3.LUT R13, R5, 0xfffff000, RZ, 0xc0, !PT ;  /* 0xfffff000050d7812 */ /* 0x000fe200078ec0ff */
[----:B------:R-:W-:-:S03]  /*0cf0*/  FFMA R33, R33, R6, R14 ;  /* 0x0000000621217223 */ /* 0x000fc6000000000e */
[----:B------:R-:W-:Y:S02]  /*0d00*/  IADD3 R13, -R13, R2, RZ ;  /* 0x000000020d0d7210 */ /* 0x000fe40007ffe1ff */
[----:B-1----:R-:W-:Y:S01]  /*0d10*/  SHF.L.U32 R2, R3, 0x2, RZ ;  /* 0x0000000203027819 */ /* 0x002fe200000006ff */
[----:B------:R-:W-:Y:S01]  /*0d20*/  FADD R6, R38, R33 ;  /* 0x0000002126067221 */ /* 0x000fe20000000000 */
[C---:B------:R-:W-:Y:S01]  /*0d30*/  FSETP.GEU.AND P3, PT, R37.reuse, -R4, PT ;  /* 0x800000042500720b */ /* 0x040fe20003f6e000 */
[----:B------:R-:W-:Y:S01]  /*0d40*/  FADD R4, R37, R4 ;  /* 0x0000000425047221 */ /* 0x000fe20000000000 */
[C---:B------:R-:W-:Y:S01]  /*0d50*/  FSETP.GEU.AND P2, PT, R36.reuse, -R15, PT ;  /* 0x8000000f2400720b */ /* 0x040fe20003f4e000 */
[----:B------:R-:W-:Y:S01]  /*0d60*/  FADD R15, R36, R15 ;  /* 0x0000000f240f7221 */ /* 0x000fe20000000000 */
[C---:B------:R-:W-:Y:S01]  /*0d70*/  FSETP.GEU.AND P0, PT, R40.reuse, -R7, PT ;  /* 0x800000072800720b */ /* 0x040fe20003f0e000 */
[----:B------:R-:W-:Y:S01]  /*0d80*/  FADD R7, R40, R7 ;  /* 0x0000000728077221 */ /* 0x000fe20000000000 */
[----:B------:R-:W-:-:S02]  /*0d90*/  FSETP.GEU.AND P1, PT, R38, -R33, PT ;  /* 0x800000212600720b */ /* 0x000fc40003f2e000 */
[----:B------:R-:W-:Y:S02]  /*0da0*/  LOP3.LUT R12, R2, 0x1fc, RZ, 0xc0, !PT ;  /* 0x000001fc020c7812 */ /* 0x000fe400078ec0ff */
[----:B------:R-:W-:Y:S02]  /*0db0*/  SHF.R.S32.HI R14, RZ, 0xc, R5 ;  /* 0x0000000cff0e7819 */ /* 0x000fe40000011405 */
[----:B------:R-:W-:Y:S02]  /*0dc0*/  LEA R12, R12, UR4, 0x2 ;  /* 0x000000040c0c7c11 */ /* 0x000fe4000f8e10ff */
[----:B------:R-:W-:Y:S02]  /*0dd0*/  FSEL R4, R4, RZ, P3 ;  /* 0x000000ff04047208 */ /* 0x000fe40001800000 */
[----:B------:R-:W-:Y:S02]  /*0de0*/  FSEL R5, R15, RZ, P2 ;  /* 0x000000ff0f057208 */ /* 0x000fe40001000000 */
[----:B------:R-:W-:-:S02]  /*0df0*/  FSEL R6, R6, RZ, P1 ;  /* 0x000000ff06067208 */ /* 0x000fc40000800000 */
[----:B------:R-:W-:-:S05]  /*0e00*/  FSEL R7, R7, RZ, P0 ;  /* 0x000000ff07077208 */ /* 0x000fca0000000000 */
[----:B------:R0:W-:Y:S01]  /*0e10*/  STS.128 [R12], R4 ;  /* 0x000000040c007388 */ /* 0x0001e20000000c00 */
[----:B------:R-:W-:Y:S01]  /*0e20*/  LOP3.LUT R2, R3, 0x7f, RZ, 0xc0, !PT ;  /* 0x0000007f03027812 */ /* 0x000fe200078ec0ff */
[----:B--2---:R-:W-:Y:S01]  /*0e30*/  FFMA R11, R28, R11, R19 ;  /* 0x0000000b1c0b7223 */ /* 0x004fe20000000013 */
[----:B------:R-:W-:Y:S02]  /*0e40*/  FFMA R10, R29, R10, R18 ;  /* 0x0000000a1d0a7223 */ /* 0x000fe40000000012 */
[----:B------:R-:W-:Y:S01]  /*0e50*/  LEA R2, R2, UR4, 0x2 ;  /* 0x0000000402027c11 */ /* 0x000fe2000f8e10ff */
[----:B------:R-:W-:Y:S01]  /*0e60*/  BAR.SYNC.DEFER_BLOCKING 0x0 ;  /* 0x0000000000007b1d */ /* 0x000fe20000010000 */
[----:B------:R-:W-:Y:S01]  /*0e70*/  IMAD R3, R14, 0x480000, R13 ;  /* 0x004800000e037824 */ /* 0x000fe200078e020d */
[C---:B------:R-:W-:Y:S02]  /*0e80*/  FSETP.GEU.AND P1, PT, R21.reuse, -R10, PT ;  /* 0x8000000a1500720b */ /* 0x040fe40003f2e000 */
[C---:B------:R-:W-:Y:S01]  /*0e90*/  FSETP.GEU.AND P0, PT, R20.reuse, -R11, PT ;  /* 0x8000000b1400720b */ /* 0x040fe20003f0e000 */
[----:B0-----:R-:W-:Y:S01]  /*0ea0*/  FADD R6, R21, R10 ;  /* 0x0000000a15067221 */ /* 0x001fe20000000000 */
[----:B------:R-:W-:Y:S01]  /*0eb0*/  FADD R7, R20, R11 ;  /* 0x0000000b14077221 */ /* 0x000fe20000000000 */
[----:B------:R-:W-:Y:S01]  /*0ec0*/  FFMA R8, R31, R8, R16 ;  /* 0x000000081f087223 */ /* 0x000fe20000000010 */
[----:B------:R-:W-:Y:S01]  /*0ed0*/  FFMA R9, R30, R9, R17 ;  /* 0x000000091e097223 */ /* 0x000fe20000000011 */
[----:B------:R-:W0:Y:S04]  /*0ee0*/  LDS R13, [R2] ;  /* 0x00000000020d7984 */ /* 0x000e280000000800 */
[----:B------:R-:W1:Y:S04]  /*0ef0*/  LDS R14, [R2+0x200] ;  /* 0x00020000020e7984 */ /* 0x000e680000000800 */
[----:B------:R-:W2:Y:S04]  /*0f00*/  LDS R10, [R2+0x400] ;  /* 0x00040000020a7984 */ /* 0x000ea80000000800 */
[----:B------:R-:W3:Y:S01]  /*0f10*/  LDS R11, [R2+0x600] ;  /* 0x00060000020b7984 */ /* 0x000ee20000000800 */
[----:B------:R-:W-:Y:S01]  /*0f20*/  BAR.SYNC.DEFER_BLOCKING 0x0 ;  /* 0x0000000000007b1d */ /* 0x000fe20000010000 */
[C---:B------:R-:W-:Y:S01]  /*0f30*/  FSETP.GEU.AND P3, PT, R23.reuse, -R8, PT ;  /* 0x800000081700720b */ /* 0x040fe20003f6e000 */
[----:B------:R-:W-:Y:S01]  /*0f40*/  FADD R23, R23, R8 ;  /* 0x0000000817177221 */ /* 0x000fe20000000000 */
[C---:B------:R-:W-:Y:S01]  /*0f50*/  FADD R5, R22.reuse, R9 ;  /* 0x0000000916057221 */ /* 0x040fe20000000000 */
[----:B------:R-:W-:-:S02]  /*0f60*/  FSETP.GEU.AND P2, PT, R22, -R9, PT ;  /* 0x800000091600720b */ /* 0x000fc40003f4e000 */
[----:B------:R-:W-:Y:S02]  /*0f70*/  FSEL R6, R6, RZ, P1 ;  /* 0x000000ff06067208 */ /* 0x000fe40000800000 */
[----:B------:R-:W4:Y:S01]  /*0f80*/  LDC.64 R8, c[0x0][0x250] ;  /* 0x00009400ff087b82 */ /* 0x000f220000000a00 */
[----:B------:R-:W-:Y:S02]  /*0f90*/  FSEL R4, R23, RZ, P3 ;  /* 0x000000ff17047208 */ /* 0x000fe40001800000 */
[----:B------:R-:W-:Y:S02]  /*0fa0*/  FSEL R5, R5, RZ, P2 ;  /* 0x000000ff05057208 */ /* 0x000fe40001000000 */
[----:B------:R-:W-:-:S05]  /*0fb0*/  FSEL R7, R7, RZ, P0 ;  /* 0x000000ff07077208 */ /* 0x000fca0000000000 */
[----:B------:R5:W-:Y:S01]  /*0fc0*/  STS.128 [R12], R4 ;  /* 0x000000040c007388 */ /* 0x000be20000000c00 */
[----:B------:R-:W-:Y:S01]  /*0fd0*/  BAR.SYNC.DEFER_BLOCKING 0x0 ;  /* 0x0000000000007b1d */ /* 0x000fe20000010000 */
[C---:B------:R-:W-:Y:S02]  /*0fe0*/  LOP3.LUT R18, R0.reuse, 0x80, RZ, 0xfc, !PT ;  /* 0x0000008000127812 */ /* 0x040fe400078efcff */
[----:B------:R-:W-:Y:S02]  /*0ff0*/  ISETP.GE.AND P0, PT, R0, 0x480, PT ;  /* 0x000004800000780c */ /* 0x000fe40003f06270 */
[----:B------:R-:W-:Y:S02]  /*1000*/  ISETP.GE.AND P1, PT, R18, 0x480, PT ;  /* 0x000004801200780c */ /* 0x000fe40003f26270 */
[-C--:B------:R-:W-:Y:S02]  /*1010*/  LEA R19, R0, R3.reuse, 0xc ;  /* 0x0000000300137211 */ /* 0x080fe400078e60ff */
[----:B------:R-:W-:Y:S01]  /*1020*/  LEA R21, R18, R3, 0xc ;  /* 0x0000000312157211 */ /* 0x000fe200078e60ff */
[----:B------:R-:W2:Y:S04]  /*1030*/  LDS R17, [R2] ;  /* 0x0000000002117984 */ /* 0x000ea80000000800 */
[----:B------:R-:W2:Y:S04]  /*1040*/  LDS R16, [R2+0x200] ;  /* 0x0002000002107984 */ /* 0x000ea80000000800 */
[----:B------:R-:W2:Y:S01]  /*1050*/  LDS R15, [R2+0x400] ;  /* 0x00040000020f7984 */ /* 0x000ea20000000800 */
[----:B----4-:R-:W-:Y:S01]  /*1060*/  IMAD.WIDE R18, R19, 0x4, R8 ;  /* 0x0000000413127825 */ /* 0x010fe200078e0208 */
[----:B-----5:R-:W-:-:S03]  /*1070*/  LOP3.LUT R12, R0, 0x180, RZ, 0xfc, !PT ;  /* 0x00000180000c7812 */ /* 0x020fc600078efcff */
[----:B------:R-:W-:Y:S01]  /*1080*/  IMAD.WIDE R20, R21, 0x4, R8 ;  /* 0x0000000415147825 */ /* 0x000fe200078e0208 */
[C---:B------:R-:W-:Y:S01]  /*1090*/  LOP3.LUT R22, R0.reuse, 0x380, RZ, 0xfc, !PT ;  /* 0x0000038000167812 */ /* 0x040fe200078efcff */
[----:B0-----:R0:W-:Y:S01]  /*10a0*/  @!P0 STG.E desc[UR6][R18.64], R13 ;  /* 0x0000000d12008986 */ /* 0x0011e2000c101906 */
[C---:B------:R-:W-:Y:S02]  /*10b0*/  LOP3.LUT R4, R0.reuse, 0x300, RZ, 0xfc, !PT ;  /* 0x0000030000047812 */ /* 0x040fe400078efcff */
[C---:B------:R-:W-:Y:S01]  /*10c0*/  LOP3.LUT R6, R0.reuse, 0x200, RZ, 0xfc, !PT ;  /* 0x0000020000067812 */ /* 0x040fe200078efcff */
[----:B-1----:R1:W-:Y:S01]  /*10d0*/  @!P1 STG.E desc[UR6][R20.64], R14 ;  /* 0x0000000e14009986 */ /* 0x0023e2000c101906 */
[----:B------:R-:W-:Y:S02]  /*10e0*/  LOP3.LUT R0, R0, 0x280, RZ, 0xfc, !PT ;  /* 0x0000028000007812 */ /* 0x000fe400078efcff */
[----:B------:R-:W-:Y:S02]  /*10f0*/  ISETP.GE.AND P0, PT, R24, 0x480, PT ;  /* 0x000004801800780c */ /* 0x000fe40003f06270 */
[----:B------:R-:W-:-:S02]  /*1100*/  ISETP.GE.AND P1, PT, R12, 0x480, PT ;  /* 0x000004800c00780c */ /* 0x000fc40003f26270 */
[----:B------:R-:W-:Y:S02]  /*1110*/  ISETP.GE.AND P2, PT, R6, 0x480, PT ;  /* 0x000004800600780c */ /* 0x000fe40003f46270 */
[----:B------:R-:W-:Y:S02]  /*1120*/  ISETP.GE.AND P3, PT, R0, 0x480, PT ;  /* 0x000004800000780c */ /* 0x000fe40003f66270 */
[-C--:B------:R-:W-:Y:S02]  /*1130*/  LEA R5, R24, R3.reuse, 0xc ;  /* 0x0000000318057211 */ /* 0x080fe400078e60ff */
[----:B------:R-:W-:Y:S02]  /*1140*/  ISETP.GE.AND P4, PT, R4, 0x480, PT ;  /* 0x000004800400780c */ /* 0x000fe40003f86270 */
[----:B------:R-:W-:Y:S02]  /*1150*/  LEA R7, R12, R3, 0xc ;  /* 0x000000030c077211 */ /* 0x000fe400078e60ff */
[----:B------:R-:W-:-:S02]  /*1160*/  ISETP.GE.AND P5, PT, R22, 0x480, PT ;  /* 0x000004801600780c */ /* 0x000fc40003fa6270 */
[-C--:B0-----:R-:W-:Y:S02]  /*1170*/  LEA R13, R6, R3.reuse, 0xc ;  /* 0x00000003060d7211 */ /* 0x081fe400078e60ff */
[-C--:B------:R-:W-:Y:S02]  /*1180*/  LEA R19, R0, R3.reuse, 0xc ;  /* 0x0000000300137211 */ /* 0x080fe400078e60ff */
[----:B-1----:R-:W-:Y:S01]  /*1190*/  LEA R21, R4, R3, 0xc ;  /* 0x0000000304157211 */ /* 0x002fe200078e60ff */
[----:B------:R-:W-:-:S04]  /*11a0*/  IMAD.WIDE R4, R5, 0x4, R8 ;  /* 0x0000000405047825 */ /* 0x000fc800078e0208 */
[--C-:B------:R-:W-:Y:S01]  /*11b0*/  IMAD.WIDE R6, R7, 0x4, R8.reuse ;  /* 0x0000000407067825 */ /* 0x100fe200078e0208 */
[----:B--2---:R0:W-:Y:S03]  /*11c0*/  @!P0 STG.E desc[UR6][R4.64], R10 ;  /* 0x0000000a04008986 */ /* 0x0041e6000c101906 */
[--C-:B------:R-:W-:Y:S01]  /*11d0*/  IMAD.WIDE R12, R13, 0x4, R8.reuse ;  /* 0x000000040d0c7825 */ /* 0x100fe200078e0208 */
[----:B---3--:R0:W-:Y:S03]  /*11e0*/  @!P1 STG.E desc[UR6][R6.64], R11 ;  /* 0x0000000b06009986 */ /* 0x0081e6000c101906 */
[--C-:B------:R-:W-:Y:S01]  /*11f0*/  IMAD.WIDE R18, R19, 0x4, R8.reuse ;  /* 0x0000000413127825 */ /* 0x100fe200078e0208 */
[----:B------:R0:W-:Y:S03]  /*1200*/  @!P2 STG.E desc[UR6][R12.64], R17 ;  /* 0x000000110c00a986 */ /* 0x0001e6000c101906 */
[----:B------:R-:W-:Y:S01]  /*1210*/  IMAD.WIDE R20, R21, 0x4, R8 ;  /* 0x0000000415147825 */ /* 0x000fe200078e0208 */
[----:B------:R0:W-:Y:S04]  /*1220*/  @!P3 STG.E desc[UR6][R18.64], R16 ;  /* 0x000000101200b986 */ /* 0x0001e8000c101906 */
[----:B------:R0:W-:Y:S02]  /*1230*/  @!P4 STG.E desc[UR6][R20.64], R15 ;  /* 0x0000000f1400c986 */ /* 0x0001e4000c101906 */
[----:B0-----:R-:W-:Y:S05]  /*1240*/  @P5 EXIT ;  /* 0x000000000000594d */ /* 0x001fea0003800000 */
[----:B0-----:R-:W0:Y:S01]  /*1250*/  LDS R5, [R2+0x600] ;  /* 0x0006000002057984 */ /* 0x001e220000000800 */
[----:B------:R-:W-:-:S05]  /*1260*/  LEA R3, R22, R3, 0xc ;  /* 0x0000000316037211 */ /* 0x000fca00078e60ff */
[----:B------:R-:W-:-:S05]  /*1270*/  IMAD.WIDE R8, R3, 0x4, R8 ;  /* 0x0000000403087825 */ /* 0x000fca00078e0208 */
[----:B0-----:R-:W-:Y:S01]  /*1280*/  STG.E desc[UR6][R8.64], R5 ;  /* 0x0000000508007986 */ /* 0x001fe2000c101906 */
[----:B------:R-:W-:Y:S05]  /*1290*/  EXIT ;  /* 0x000000000000794d */ /* 0x000fea0003800000 */
.L_x_0:
[----:B------:R-:W-:-:S00]  /*12a0*/  BRA `(.L_x_0) ;  /* 0xfffffffc00fc7947 */ /* 0x000fc0000383ffff */
[----:B------:R-:W-:-:S00]  /*12b0*/  NOP ;  /* 0x0000000000007918 */ /* 0x000fc00000000000 */
        /* <DEDUP_REMOVED lines=12> */
.L_x_1:


//--------------------- .nv.global.init           --------------------------
	.section	.nv.global.init,"aw",@progbits
.nv.global.init:
	.type		_$_str,@object
	.size		_$_str,(_$_str_$_2 - _$_str)
_$_str:
        /*0000*/ 	.byte	0x5f, 0x5f, 0x43, 0x55, 0x44, 0x41, 0x5f, 0x46, 0x54, 0x5a, 0x00
	.type		_$_str_$_2,@object
	.size		_$_str_$_2,(.L_1 - _$_str_$_2)
_$_str_$_2:
        /*000b*/ 	.byte	0x5f, 0x5f, 0x43, 0x55, 0x44, 0x41, 0x5f, 0x50, 0x52, 0x45, 0x43, 0x5f, 0x53, 0x51, 0x52, 0x54
        /*001b*/ 	.byte	0x00
.L_1:


//--------------------- .nv.shared.triton_poi_fused__native_batch_norm_legit_no_training_add_mul_relu_7 --------------------------
	.section	.nv.shared.triton_poi_fused__native_batch_norm_legit_no_training_add_mul_relu_7,"aw",@nobits
	.sectionflags	@""
	.align	16
	.zero		1024


//--------------------- .nv.constant0.triton_poi_fused__native_batch_norm_legit_no_training_add_mul_relu_7 --------------------------
	.section	.nv.constant0.triton_poi_fused__native_batch_norm_legit_no_training_add_mul_relu_7,"a",@progbits
	.sectionflags	@""
	.align	4
.nv.constant0.triton_poi_fused__native_batch_norm_legit_no_training_add_mul_relu_7:
	.zero		608
